//
// Generated by NVIDIA NVVM Compiler
//
// Compiler Build ID: CL-36424714
// Cuda compilation tools, release 13.0, V13.0.88
// Based on NVVM 20.0.0
//

.version 9.0
.target sm_100
.address_size 64

	// .globl	_Z8add_biasPfPKfii

.visible .entry _Z8add_biasPfPKfii(
	.param .u64 .ptr .align 1 _Z8add_biasPfPKfii_param_0,
	.param .u64 .ptr .align 1 _Z8add_biasPfPKfii_param_1,
	.param .u32 _Z8add_biasPfPKfii_param_2,
	.param .u32 _Z8add_biasPfPKfii_param_3
)
{
	.reg .pred 	%p<2>;
	.reg .b32 	%r<8>;
	.reg .b32 	%f<4>;
	.reg .b64 	%rd<9>;

	ld.param.u64 	%rd1, [_Z8add_biasPfPKfii_param_0];
	ld.param.u64 	%rd2, [_Z8add_biasPfPKfii_param_1];
	ld.param.u32 	%r3, [_Z8add_biasPfPKfii_param_2];
	ld.param.u32 	%r2, [_Z8add_biasPfPKfii_param_3];
	mov.u32 	%r4, %ctaid.x;
	mov.u32 	%r5, %ntid.x;
	mov.u32 	%r6, %tid.x;
	mad.lo.s32 	%r1, %r4, %r5, %r6;
	setp.ge.s32 	%p1, %r1, %r3;
	@%p1 bra 	$L__BB0_2;
	cvta.to.global.u64 	%rd3, %rd2;
	cvta.to.global.u64 	%rd4, %rd1;
	rem.s32 	%r7, %r1, %r2;
	mul.wide.s32 	%rd5, %r7, 4;
	add.s64 	%rd6, %rd3, %rd5;
	ld.global.f32 	%f1, [%rd6];
	mul.wide.s32 	%rd7, %r1, 4;
	add.s64 	%rd8, %rd4, %rd7;
	ld.global.f32 	%f2, [%rd8];
	add.f32 	%f3, %f1, %f2;
	st.global.f32 	[%rd8], %f3;
$L__BB0_2:
	ret;

}
	// .globl	_Z4reluPfi
.visible .entry _Z4reluPfi(
	.param .u64 .ptr .align 1 _Z4reluPfi_param_0,
	.param .u32 _Z4reluPfi_param_1
)
{
	.reg .pred 	%p<2>;
	.reg .b32 	%r<6>;
	.reg .b32 	%f<3>;
	.reg .b64 	%rd<5>;

	ld.param.u64 	%rd1, [_Z4reluPfi_param_0];
	ld.param.u32 	%r2, [_Z4reluPfi_param_1];
	mov.u32 	%r3, %ctaid.x;
	mov.u32 	%r4, %ntid.x;
	mov.u32 	%r5, %tid.x;
	mad.lo.s32 	%r1, %r3, %r4, %r5;
	setp.ge.s32 	%p1, %r1, %r2;
	@%p1 bra 	$L__BB1_2;
	cvta.to.global.u64 	%rd2, %rd1;
	mul.wide.s32 	%rd3, %r1, 4;
	add.s64 	%rd4, %rd2, %rd3;
	ld.global.f32 	%f1, [%rd4];
	max.f32 	%f2, %f1, 0f00000000;
	st.global.f32 	[%rd4], %f2;
$L__BB1_2:
	ret;

}
	// .globl	_Z15fused_bias_reluPfPKfii
.visible .entry _Z15fused_bias_reluPfPKfii(
	.param .u64 .ptr .align 1 _Z15fused_bias_reluPfPKfii_param_0,
	.param .u64 .ptr .align 1 _Z15fused_bias_reluPfPKfii_param_1,
	.param .u32 _Z15fused_bias_reluPfPKfii_param_2,
	.param .u32 _Z15fused_bias_reluPfPKfii_param_3
)
{
	.reg .pred 	%p<2>;
	.reg .b32 	%r<8>;
	.reg .b32 	%f<5>;
	.reg .b64 	%rd<9>;

	ld.param.u64 	%rd1, [_Z15fused_bias_reluPfPKfii_param_0];
	ld.param.u64 	%rd2, [_Z15fused_bias_reluPfPKfii_param_1];
	ld.param.u32 	%r3, [_Z15fused_bias_reluPfPKfii_param_2];
	ld.param.u32 	%r2, [_Z15fused_bias_reluPfPKfii_param_3];
	mov.u32 	%r4, %ctaid.x;
	mov.u32 	%r5, %ntid.x;
	mov.u32 	%r6, %tid.x;
	mad.lo.s32 	%r1, %r4, %r5, %r6;
	setp.ge.s32 	%p1, %r1, %r3;
	@%p1 bra 	$L__BB2_2;
	cvta.to.global.u64 	%rd3, %rd1;
	cvta.to.global.u64 	%rd4, %rd2;
	mul.wide.s32 	%rd5, %r1, 4;
	add.s64 	%rd6, %rd3, %rd5;
	ld.global.f32 	%f1, [%rd6];
	rem.s32 	%r7, %r1, %r2;
	mul.wide.s32 	%rd7, %r7, 4;
	add.s64 	%rd8, %rd4, %rd7;
	ld.global.f32 	%f2, [%rd8];
	add.f32 	%f3, %f1, %f2;
	max.f32 	%f4, %f3, 0f00000000;
	st.global.f32 	[%rd6], %f4;
$L__BB2_2:
	ret;

}


// ===== COMPILED SASS (sm_100) =====

	.target	sm_100

	.elftype	@"ET_EXEC"


//--------------------- .note.nv.tkinfo           --------------------------
	.section	.note.nv.tkinfo,"",@"SHT_NOTE"
	.sectionflags	@"SHF_NOTE_NV_TKINFO"
	.tkinfo
        /*0018*/ 	.word	0x00000002
        /*0030*/ 	.string	""
        /*0030*/ 	.string	"ptxas"
        /*0030*/ 	.string	"Cuda compilation tools, release 13.0, V13.0.88"
        /*0030*/ 	.string	"Build cuda_13.0.r13.0/compiler.36424714_0"
        /*0030*/ 	.string	"-arch sm_100 -m 64 "



//--------------------- .note.nv.cuinfo           --------------------------
	.section	.note.nv.cuinfo,"",@"SHT_NOTE"
	.sectionflags	@"SHF_NOTE_NV_CUINFO"
        /*0018*/ 	.short	0x0002
        /*001a*/ 	.short	0x0064
        /*001c*/ 	.short	0x0082
	.zero		2


//--------------------- .nv.info                  --------------------------
	.section	.nv.info,"",@"SHT_CUDA_INFO"
	.align	4


	//----- nvinfo : EIATTR_REGCOUNT
	.align		4
        /*0000*/ 	.byte	0x04, 0x2f
        /*0002*/ 	.short	(.L_1 - .L_0)
	.align		4
.L_0:
        /*0004*/ 	.word	index@(_Z8add_biasPfPKfii)
        /*0008*/ 	.word	0x0000000c


	//----- nvinfo : EIATTR_FRAME_SIZE
	.align		4
.L_1:
        /*000c*/ 	.byte	0x04, 0x11
        /*000e*/ 	.short	(.L_3 - .L_2)
	.align		4
.L_2:
        /*0010*/ 	.word	index@(_Z8add_biasPfPKfii)
        /*0014*/ 	.word	0x00000000


	//----- nvinfo : EIATTR_REGCOUNT
	.align		4
.L_3:
        /*0018*/ 	.byte	0x04, 0x2f
        /*001a*/ 	.short	(.L_5 - .L_4)
	.align		4
.L_4:
        /*001c*/ 	.word	index@(_Z4reluPfi)
        /*0020*/ 	.word	0x00000008


	//----- nvinfo : EIATTR_FRAME_SIZE
	.align		4
.L_5:
        /*0024*/ 	.byte	0x04, 0x11
        /*0026*/ 	.short	(.L_7 - .L_6)
	.align		4
.L_6:
        /*0028*/ 	.word	index@(_Z4reluPfi)
        /*002c*/ 	.word	0x00000000


	//----- nvinfo : EIATTR_REGCOUNT
	.align		4
.L_7:
        /*0030*/ 	.byte	0x04, 0x2f
        /*0032*/ 	.short	(.L_9 - .L_8)
	.align		4
.L_8:
        /*0034*/ 	.word	index@(_Z15fused_bias_reluPfPKfii)
        /*0038*/ 	.word	0x0000000c


	//----- nvinfo : EIATTR_FRAME_SIZE
	.align		4
.L_9:
        /*003c*/ 	.byte	0x04, 0x11
        /*003e*/ 	.short	(.L_11 - .L_10)
	.align		4
.L_10:
        /*0040*/ 	.word	index@(_Z15fused_bias_reluPfPKfii)
        /*0044*/ 	.word	0x00000000


	//----- nvinfo : EIATTR_MIN_STACK_SIZE
	.align		4
.L_11:
        /*0048*/ 	.byte	0x04, 0x12
        /*004a*/ 	.short	(.L_13 - .L_12)
	.align		4
.L_12:
        /*004c*/ 	.word	index@(_Z15fused_bias_reluPfPKfii)
        /*0050*/ 	.word	0x00000000


	//----- nvinfo : EIATTR_MIN_STACK_SIZE
	.align		4
.L_13:
        /*0054*/ 	.byte	0x04, 0x12
        /*0056*/ 	.short	(.L_15 - .L_14)
	.align		4
.L_14:
        /*0058*/ 	.word	index@(_Z4reluPfi)
        /*005c*/ 	.word	0x00000000


	//----- nvinfo : EIATTR_MIN_STACK_SIZE
	.align		4
.L_15:
        /*0060*/ 	.byte	0x04, 0x12
        /*0062*/ 	.short	(.L_17 - .L_16)
	.align		4
.L_16:
        /*0064*/ 	.word	index@(_Z8add_biasPfPKfii)
        /*0068*/ 	.word	0x00000000
.L_17:


//--------------------- .nv.compat                --------------------------
	.section	.nv.compat,"",@"SHT_CUDA_COMPAT_INFO"
	.align	4
        /*0000*/ 	.byte	0x02, 0x09, 0x00, 0x00, 0x02, 0x02, 0x01, 0x00, 0x02, 0x05, 0x05, 0x00, 0x03, 0x07, 0x01, 0x01
        /*0010*/ 	.byte	0x02, 0x03, 0x00, 0x00, 0x02, 0x06, 0x01, 0x00, 0x04, 0x0b, 0x08, 0x00, 0x09, 0x00, 0x00, 0x00
        /*0020*/ 	.byte	0x00, 0x00, 0x00, 0x00


//--------------------- .nv.info._Z15fused_bias_reluPfPKfii --------------------------
	.section	.nv.info._Z15fused_bias_reluPfPKfii,"",@"SHT_CUDA_INFO"
	.sectionflags	@""
	.align	4


	//----- nvinfo : EIATTR_CUDA_API_VERSION
	.align		4
        /*0000*/ 	.byte	0x04, 0x37
        /*0002*/ 	.short	(.L_19 - .L_18)
.L_18:
        /*0004*/ 	.word	0x00000082


	//----- nvinfo : EIATTR_KPARAM_INFO
	.align		4
.L_19:
        /*0008*/ 	.byte	0x04, 0x17
        /*000a*/ 	.short	(.L_21 - .L_20)
.L_20:
        /*000c*/ 	.word	0x00000000
        /*0010*/ 	.short	0x0003
        /*0012*/ 	.short	0x0014
        /*0014*/ 	.byte	0x00, 0xf0, 0x11, 0x00


	//----- nvinfo : EIATTR_KPARAM_INFO
	.align		4
.L_21:
        /*0018*/ 	.byte	0x04, 0x17
        /*001a*/ 	.short	(.L_23 - .L_22)
.L_22:
        /*001c*/ 	.word	0x00000000
        /*0020*/ 	.short	0x0002
        /*0022*/ 	.short	0x0010
        /*0024*/ 	.byte	0x00, 0xf0, 0x11, 0x00


	//----- nvinfo : EIATTR_KPARAM_INFO
	.align		4
.L_23:
        /*0028*/ 	.byte	0x04, 0x17
        /*002a*/ 	.short	(.L_25 - .L_24)
.L_24:
        /*002c*/ 	.word	0x00000000
        /*0030*/ 	.short	0x0001
        /*0032*/ 	.short	0x0008
        /*0034*/ 	.byte	0x00, 0xf5, 0x21, 0x00


	//----- nvinfo : EIATTR_KPARAM_INFO
	.align		4
.L_25:
        /*0038*/ 	.byte	0x04, 0x17
        /*003a*/ 	.short	(.L_27 - .L_26)
.L_26:
        /*003c*/ 	.word	0x00000000
        /*0040*/ 	.short	0x0000
        /*0042*/ 	.short	0x0000
        /*0044*/ 	.byte	0x00, 0xf5, 0x21, 0x00


	//----- nvinfo : EIATTR_SPARSE_MMA_MASK
	.align		4
.L_27:
        /*0048*/ 	.byte	0x03, 0x50
        /*004a*/ 	.short	0x0000


	//----- nvinfo : EIATTR_MAXREG_COUNT
	.align		4
        /*004c*/ 	.byte	0x03, 0x1b
        /*004e*/ 	.short	0x00ff


	//----- nvinfo : EIATTR_MERCURY_ISA_VERSION
	.align		4
        /*0050*/ 	.byte	0x03, 0x5f
        /*0052*/ 	.short	0x0101


	//----- nvinfo : EIATTR_VRC_CTA_INIT_COUNT
	.align		4
        /*0054*/ 	.byte	0x02, 0x4a
	.zero		1
	.zero		1


	//----- nvinfo : EIATTR_EXIT_INSTR_OFFSETS
	.align		4
        /*0058*/ 	.byte	0x04, 0x1c
        /*005a*/ 	.short	(.L_29 - .L_28)


	//   ....[0]....
.L_28:
        /*005c*/ 	.word	0x00000070


	//   ....[1]....
        /*0060*/ 	.word	0x00000280


	//----- nvinfo : EIATTR_CBANK_PARAM_SIZE
	.align		4
.L_29:
        /*0064*/ 	.byte	0x03, 0x19
        /*0066*/ 	.short	0x0018


	//----- nvinfo : EIATTR_PARAM_CBANK
	.align		4
        /*0068*/ 	.byte	0x04, 0x0a
        /*006a*/ 	.short	(.L_31 - .L_30)
	.align		4
.L_30:
        /*006c*/ 	.word	index@(.nv.constant0._Z15fused_bias_reluPfPKfii)
        /*0070*/ 	.short	0x0380
        /*0072*/ 	.short	0x0018


	//----- nvinfo : EIATTR_SW_WAR
	.align		4
.L_31:
        /*0074*/ 	.byte	0x04, 0x36
        /*0076*/ 	.short	(.L_33 - .L_32)
.L_32:
        /*0078*/ 	.word	0x00000008
.L_33:


//--------------------- .nv.info._Z4reluPfi       --------------------------
	.section	.nv.info._Z4reluPfi,"",@"SHT_CUDA_INFO"
	.sectionflags	@""
	.align	4


	//----- nvinfo : EIATTR_CUDA_API_VERSION
	.align		4
        /*0000*/ 	.byte	0x04, 0x37
        /*0002*/ 	.short	(.L_35 - .L_34)
.L_34:
        /*0004*/ 	.word	0x00000082


	//----- nvinfo : EIATTR_KPARAM_INFO
	.align		4
.L_35:
        /*0008*/ 	.byte	0x04, 0x17
        /*000a*/ 	.short	(.L_37 - .L_36)
.L_36:
        /*000c*/ 	.word	0x00000000
        /*0010*/ 	.short	0x0001
        /*0012*/ 	.short	0x0008
        /*0014*/ 	.byte	0x00, 0xf0, 0x11, 0x00


	//----- nvinfo : EIATTR_KPARAM_INFO
	.align		4
.L_37:
        /*0018*/ 	.byte	0x04, 0x17
        /*001a*/ 	.short	(.L_39 - .L_38)
.L_38:
        /*001c*/ 	.word	0x00000000
        /*0020*/ 	.short	0x0000
        /*0022*/ 	.short	0x0000
        /*0024*/ 	.byte	0x00, 0xf5, 0x21, 0x00


	//----- nvinfo : EIATTR_SPARSE_MMA_MASK
	.align		4
.L_39:
        /*0028*/ 	.byte	0x03, 0x50
        /*002a*/ 	.short	0x0000


	//----- nvinfo : EIATTR_MAXREG_COUNT
	.align		4
        /*002c*/ 	.byte	0x03, 0x1b
        /*002e*/ 	.short	0x00ff


	//----- nvinfo : EIATTR_MERCURY_ISA_VERSION
	.align		4
        /*0030*/ 	.byte	0x03, 0x5f
        /*0032*/ 	.short	0x0101


	//----- nvinfo : EIATTR_VRC_CTA_INIT_COUNT
	.align		4
        /*0034*/ 	.byte	0x02, 0x4a
	.zero		1
	.zero		1


	//----- nvinfo : EIATTR_EXIT_INSTR_OFFSETS
	.align		4
        /*0038*/ 	.byte	0x04, 0x1c
        /*003a*/ 	.short	(.L_41 - .L_40)


	//   ....[0]....
.L_40:
        /*003c*/ 	.word	0x00000070


	//   ....[1]....
        /*0040*/ 	.word	0x000000e0


	//----- nvinfo : EIATTR_CBANK_PARAM_SIZE
	.align		4
.L_41:
        /*0044*/ 	.byte	0x03, 0x19
        /*0046*/ 	.short	0x000c


	//----- nvinfo : EIATTR_PARAM_CBANK
	.align		4
        /*0048*/ 	.byte	0x04, 0x0a
        /*004a*/ 	.short	(.L_43 - .L_42)
	.align		4
.L_42:
        /*004c*/ 	.word	index@(.nv.constant0._Z4reluPfi)
        /*0050*/ 	.short	0x0380
        /*0052*/ 	.short	0x000c


	//----- nvinfo : EIATTR_SW_WAR
	.align		4
.L_43:
        /*0054*/ 	.byte	0x04, 0x36
        /*0056*/ 	.short	(.L_45 - .L_44)
.L_44:
        /*0058*/ 	.word	0x00000008
.L_45:


//--------------------- .nv.info._Z8add_biasPfPKfii --------------------------
	.section	.nv.info._Z8add_biasPfPKfii,"",@"SHT_CUDA_INFO"
	.sectionflags	@""
	.align	4


	//----- nvinfo : EIATTR_CUDA_API_VERSION
	.align		4
        /*0000*/ 	.byte	0x04, 0x37
        /*0002*/ 	.short	(.L_47 - .L_46)
.L_46:
        /*0004*/ 	.word	0x00000082


	//----- nvinfo : EIATTR_KPARAM_INFO
	.align		4
.L_47:
        /*0008*/ 	.byte	0x04, 0x17
        /*000a*/ 	.short	(.L_49 - .L_48)
.L_48:
        /*000c*/ 	.word	0x00000000
        /*0010*/ 	.short	0x0003
        /*0012*/ 	.short	0x0014
        /*0014*/ 	.byte	0x00, 0xf0, 0x11, 0x00


	//----- nvinfo : EIATTR_KPARAM_INFO
	.align		4
.L_49:
        /*0018*/ 	.byte	0x04, 0x17
        /*001a*/ 	.short	(.L_51 - .L_50)
.L_50:
        /*001c*/ 	.word	0x00000000
        /*0020*/ 	.short	0x0002
        /*0022*/ 	.short	0x0010
        /*0024*/ 	.byte	0x00, 0xf0, 0x11, 0x00


	//----- nvinfo : EIATTR_KPARAM_INFO
	.align		4
.L_51:
        /*0028*/ 	.byte	0x04, 0x17
        /*002a*/ 	.short	(.L_53 - .L_52)
.L_52:
        /*002c*/ 	.word	0x00000000
        /*0030*/ 	.short	0x0001
        /*0032*/ 	.short	0x0008
        /*0034*/ 	.byte	0x00, 0xf5, 0x21, 0x00


	//----- nvinfo : EIATTR_KPARAM_INFO
	.align		4
.L_53:
        /*0038*/ 	.byte	0x04, 0x17
        /*003a*/ 	.short	(.L_55 - .L_54)
.L_54:
        /*003c*/ 	.word	0x00000000
        /*0040*/ 	.short	0x0000
        /*0042*/ 	.short	0x0000
        /*0044*/ 	.byte	0x00, 0xf5, 0x21, 0x00


	//----- nvinfo : EIATTR_SPARSE_MMA_MASK
	.align		4
.L_55:
        /*0048*/ 	.byte	0x03, 0x50
        /*004a*/ 	.short	0x0000


	//----- nvinfo : EIATTR_MAXREG_COUNT
	.align		4
        /*004c*/ 	.byte	0x03, 0x1b
        /*004e*/ 	.short	0x00ff


	//----- nvinfo : EIATTR_MERCURY_ISA_VERSION
	.align		4
        /*0050*/ 	.byte	0x03, 0x5f
        /*0052*/ 	.short	0x0101


	//----- nvinfo : EIATTR_VRC_CTA_INIT_COUNT
	.align		4
        /*0054*/ 	.byte	0x02, 0x4a
	.zero		1
	.zero		1


	//----- nvinfo : EIATTR_EXIT_INSTR_OFFSETS
	.align		4
        /*0058*/ 	.byte	0x04, 0x1c
        /*005a*/ 	.short	(.L_57 - .L_56)


	//   ....[0]....
.L_56:
        /*005c*/ 	.word	0x00000070


	//   ....[1]....
        /*0060*/ 	.word	0x00000270


	//----- nvinfo : EIATTR_CBANK_PARAM_SIZE
	.align		4
.L_57:
        /*0064*/ 	.byte	0x03, 0x19
        /*0066*/ 	.short	0x0018


	//----- nvinfo : EIATTR_PARAM_CBANK
	.align		4
        /*0068*/ 	.byte	0x04, 0x0a
        /*006a*/ 	.short	(.L_59 - .L_58)
	.align		4
.L_58:
        /*006c*/ 	.word	index@(.nv.constant0._Z8add_biasPfPKfii)
        /*0070*/ 	.short	0x0380
        /*0072*/ 	.short	0x0018


	//----- nvinfo : EIATTR_SW_WAR
	.align		4
.L_59:
        /*0074*/ 	.byte	0x04, 0x36
        /*0076*/ 	.short	(.L_61 - .L_60)
.L_60:
        /*0078*/ 	.word	0x00000008
.L_61:


//--------------------- .nv.callgraph             --------------------------
	.section	.nv.callgraph,"",@"SHT_CUDA_CALLGRAPH"
	.align	4
	.sectionentsize	8
	.align		4
        /*0000*/ 	.word	0x00000000
	.align		4
        /*0004*/ 	.word	0xffffffff
	.align		4
        /*0008*/ 	.word	0x00000000
	.align		4
        /*000c*/ 	.word	0xfffffffe
	.align		4
        /*0010*/ 	.word	0x00000000
	.align		4
        /*0014*/ 	.word	0xfffffffd
	.align		4
        /*0018*/ 	.word	0x00000000
	.align		4
        /*001c*/ 	.word	0xfffffffc


//--------------------- .text._Z15fused_bias_reluPfPKfii --------------------------
	.section	.text._Z15fused_bias_reluPfPKfii,"ax",@progbits
	.align	128
        .global         _Z15fused_bias_reluPfPKfii
        .type           _Z15fused_bias_reluPfPKfii,@function
        .size           _Z15fused_bias_reluPfPKfii,(.L_x_3 - _Z15fused_bias_reluPfPKfii)
        .other          _Z15fused_bias_reluPfPKfii,@"STO_CUDA_ENTRY STV_DEFAULT"
_Z15fused_bias_reluPfPKfii:
.text._Z15fused_bias_reluPfPKfii:
[----:B------:R-:W-:Y:S01]  /*0000*/  LDC R1, c[0x0][0x37c] ;  /* 0x0000df00ff017b82 */ /* 0x000fe20000000800 */
[----:B------:R-:W0:Y:S07]  /*0010*/  S2R R0, SR_TID.X ;  /* 0x0000000000007919 */ /* 0x000e2e0000002100 */
[----:B------:R-:W0:Y:S01]  /*0020*/  S2UR UR4, SR_CTAID.X ;  /* 0x00000000000479c3 */ /* 0x000e220000002500 */
[----:B------:R-:W1:Y:S07]  /*0030*/  LDCU UR5, c[0x0][0x390] ;  /* 0x00007200ff0577ac */ /* 0x000e6e0008000800 */
[----:B------:R-:W0:Y:S02]  /*0040*/  LDC R7, c[0x0][0x360] ;  /* 0x0000d800ff077b82 */ /* 0x000e240000000800 */
[----:B0-----:R-:W-:-:S05]  /*0050*/  IMAD R7, R7, UR4, R0 ;  /* 0x0000000407077c24 */ /* 0x001fca000f8e0200 */
[----:B-1----:R-:W-:-:S13]  /*0060*/  ISETP.GE.AND P0, PT, R7, UR5, PT ;  /* 0x0000000507007c0c */ /* 0x002fda000bf06270 */
[----:B------:R-:W-:Y:S05]  /*0070*/  @P0 EXIT ;  /* 0x000000000000094d */ /* 0x000fea0003800000 */
[----:B------:R-:W0:Y:S01]  /*0080*/  LDC R6, c[0x0][0x394] ;  /* 0x0000e500ff067b82 */ /* 0x000e220000000800 */
[----:B------:R-:W-:Y:S01]  /*0090*/  ISETP.GE.AND P2, PT, R7, RZ, PT ;  /* 0x000000ff0700720c */ /* 0x000fe20003f46270 */
[----:B------:R-:W1:Y:S01]  /*00a0*/  LDCU.64 UR4, c[0x0][0x358] ;  /* 0x00006b00ff0477ac */ /* 0x000e620008000a00 */
[----:B0-----:R-:W-:-:S04]  /*00b0*/  IABS R9, R6 ;  /* 0x0000000600097213 */ /* 0x001fc80000000000 */
[----:B------:R-:W0:Y:S08]  /*00c0*/  I2F.RP R0, R9 ;  /* 0x0000000900007306 */ /* 0x000e300000209400 */
[----:B0-----:R-:W0:Y:S02]  /*00d0*/  MUFU.RCP R0, R0 ;  /* 0x0000000000007308 */ /* 0x001e240000001000 */
[----:B0-----:R-:W-:-:S06]  /*00e0*/  VIADD R2, R0, 0xffffffe ;  /* 0x0ffffffe00027836 */ /* 0x001fcc0000000000 */
[----:B------:R0:W2:Y:S02]  /*00f0*/  F2I.FTZ.U32.TRUNC.NTZ R3, R2 ;  /* 0x0000000200037305 */ /* 0x0000a4000021f000 */
[----:B0-----:R-:W-:Y:S01]  /*0100*/  IMAD.MOV.U32 R2, RZ, RZ, RZ ;  /* 0x000000ffff027224 */ /* 0x001fe200078e00ff */
[----:B--2---:R-:W-:-:S05]  /*0110*/  IADD3 R4, PT, PT, RZ, -R3, RZ ;  /* 0x80000003ff047210 */ /* 0x004fca0007ffe0ff */
[----:B------:R-:W-:Y:S01]  /*0120*/  IMAD R5, R4, R9, RZ ;  /* 0x0000000904057224 */ /* 0x000fe200078e02ff */
[----:B------:R-:W-:-:S03]  /*0130*/  IABS R4, R7 ;  /* 0x0000000700047213 */ /* 0x000fc60000000000 */
[----:B------:R-:W-:-:S06]  /*0140*/  IMAD.HI.U32 R3, R3, R5, R2 ;  /* 0x0000000503037227 */ /* 0x000fcc00078e0002 */
[----:B------:R-:W-:-:S05]  /*0150*/  IMAD.HI.U32 R3, R3, R4, RZ ;  /* 0x0000000403037227 */ /* 0x000fca00078e00ff */
[----:B------:R-:W-:-:S05]  /*0160*/  IADD3 R3, PT, PT, -R3, RZ, RZ ;  /* 0x000000ff03037210 */ /* 0x000fca0007ffe1ff */
[C---:B------:R-:W-:Y:S02]  /*0170*/  IMAD R0, R9.reuse, R3, R4 ;  /* 0x0000000309007224 */ /* 0x040fe400078e0204 */
[----:B------:R-:W0:Y:S03]  /*0180*/  LDC.64 R4, c[0x0][0x388] ;  /* 0x0000e200ff047b82 */ /* 0x000e260000000a00 */
[----:B------:R-:W-:-:S05]  /*0190*/  ISETP.GT.U32.AND P0, PT, R9, R0, PT ;  /* 0x000000000900720c */ /* 0x000fca0003f04070 */
[----:B------:R-:W2:Y:S08]  /*01a0*/  LDC.64 R2, c[0x0][0x380] ;  /* 0x0000e000ff027b82 */ /* 0x000eb00000000a00 */
[----:B------:R-:W-:Y:S01]  /*01b0*/  @!P0 IMAD.IADD R0, R0, 0x1, -R9 ;  /* 0x0000000100008824 */ /* 0x000fe200078e0a09 */
[----:B------:R-:W-:-:S04]  /*01c0*/  ISETP.NE.AND P0, PT, R6, RZ, PT ;  /* 0x000000ff0600720c */ /* 0x000fc80003f05270 */
[----:B------:R-:W-:Y:S01]  /*01d0*/  ISETP.GT.U32.AND P1, PT, R9, R0, PT ;  /* 0x000000000900720c */ /* 0x000fe20003f24070 */
[----:B--2---:R-:W-:-:S12]  /*01e0*/  IMAD.WIDE R2, R7, 0x4, R2 ;  /* 0x0000000407027825 */ /* 0x004fd800078e0202 */
[----:B------:R-:W-:-:S05]  /*01f0*/  @!P1 IADD3 R0, PT, PT, R0, -R9, RZ ;  /* 0x8000000900009210 */ /* 0x000fca0007ffe0ff */
[----:B------:R-:W-:Y:S01]  /*0200*/  @!P2 IMAD.MOV R0, RZ, RZ, -R0 ;  /* 0x000000ffff00a224 */ /* 0x000fe200078e0a00 */
[----:B------:R-:W-:-:S05]  /*0210*/  @!P0 LOP3.LUT R0, RZ, R6, RZ, 0x33, !PT ;  /* 0x00000006ff008212 */ /* 0x000fca00078e33ff */
[----:B0-----:R-:W-:Y:S02]  /*0220*/  IMAD.WIDE R4, R0, 0x4, R4 ;  /* 0x0000000400047825 */ /* 0x001fe400078e0204 */
[----:B-1----:R-:W2:Y:S04]  /*0230*/  LDG.E R0, desc[UR4][R2.64] ;  /* 0x0000000402007981 */ /* 0x002ea8000c1e1900 */
[----:B------:R-:W2:Y:S02]  /*0240*/  LDG.E R5, desc[UR4][R4.64] ;  /* 0x0000000404057981 */ /* 0x000ea4000c1e1900 */
[----:B--2---:R-:W-:-:S05]  /*0250*/  FADD R0, R0, R5 ;  /* 0x0000000500007221 */ /* 0x004fca0000000000 */
[----:B------:R-:W-:-:S05]  /*0260*/  FMNMX R7, RZ, R0, !PT ;  /* 0x00000000ff077209 */ /* 0x000fca0007800000 */
[----:B------:R-:W-:Y:S01]  /*0270*/  STG.E desc[UR4][R2.64], R7 ;  /* 0x0000000702007986 */ /* 0x000fe2000c101904 */
[----:B------:R-:W-:Y:S05]  /*0280*/  EXIT ;  /* 0x000000000000794d */ /* 0x000fea0003800000 */
.L_x_0:
[----:B------:R-:W-:-:S00]  /*0290*/  BRA `(.L_x_0) ;  /* 0xfffffffc00fc7947 */ /* 0x000fc0000383ffff */
[----:B------:R-:W-:-:S00]  /*02a0*/  NOP ;  /* 0x0000000000007918 */ /* 0x000fc00000000000 */
        /* <DEDUP_REMOVED lines=13> */
.L_x_3:


//--------------------- .text._Z4reluPfi          --------------------------
	.section	.text._Z4reluPfi,"ax",@progbits
	.align	128
        .global         _Z4reluPfi
        .type           _Z4reluPfi,@function
        .size           _Z4reluPfi,(.L_x_4 - _Z4reluPfi)
        .other          _Z4reluPfi,@"STO_CUDA_ENTRY STV_DEFAULT"
_Z4reluPfi:
.text._Z4reluPfi:
        /* <DEDUP_REMOVED lines=8> */
[----:B------:R-:W0:Y:S01]  /*0080*/  LDC.64 R2, c[0x0][0x380] ;  /* 0x0000e000ff027b82 */ /* 0x000e220000000a00 */
[----:B------:R-:W1:Y:S01]  /*0090*/  LDCU.64 UR4, c[0x0][0x358] ;  /* 0x00006b00ff0477ac */ /* 0x000e620008000a00 */
[----:B0-----:R-:W-:-:S05]  /*00a0*/  IMAD.WIDE R2, R5, 0x4, R2 ;  /* 0x0000000405027825 */ /* 0x001fca00078e0202 */
[----:B-1----:R-:W2:Y:S02]  /*00b0*/  LDG.E R0, desc[UR4][R2.64] ;  /* 0x0000000402007981 */ /* 0x002ea4000c1e1900 */
[----:B--2---:R-:W-:-:S05]  /*00c0*/  FMNMX R5, RZ, R0, !PT ;  /* 0x00000000ff057209 */ /* 0x004fca0007800000 */
[----:B------:R-:W-:Y:S01]  /*00d0*/  STG.E desc[UR4][R2.64], R5 ;  /* 0x0000000502007986 */ /* 0x000fe2000c101904 */
[----:B------:R-:W-:Y:S05]  /*00e0*/  EXIT ;  /* 0x000000000000794d */ /* 0x000fea0003800000 */
.L_x_1:
        /* <DEDUP_REMOVED lines=9> */
.L_x_4:


//--------------------- .text._Z8add_biasPfPKfii  --------------------------
	.section	.text._Z8add_biasPfPKfii,"ax",@progbits
	.align	128
        .global         _Z8add_biasPfPKfii
        .type           _Z8add_biasPfPKfii,@function
        .size           _Z8add_biasPfPKfii,(.L_x_5 - _Z8add_biasPfPKfii)
        .other          _Z8add_biasPfPKfii,@"STO_CUDA_ENTRY STV_DEFAULT"
_Z8add_biasPfPKfii:
.text._Z8add_biasPfPKfii:
        /* <DEDUP_REMOVED lines=14> */
[----:B0-----:R-:W-:-:S06]  /*00e0*/  IADD3 R2, PT, PT, R0, 0xffffffe, RZ ;  /* 0x0ffffffe00027810 */ /* 0x001fcc0007ffe0ff */
        /* <DEDUP_REMOVED lines=16> */
[----:B------:R-:W-:Y:S01]  /*01f0*/  @!P1 IADD3 R0, PT, PT, R0, -R9, RZ ;  /* 0x8000000900009210 */ /* 0x000fe20007ffe0ff */
[----:B-1----:R-:W2:Y:S04]  /*0200*/  LDG.E R7, desc[UR4][R4.64] ;  /* 0x0000000404077981 */ /* 0x002ea8000c1e1900 */
[----:B------:R-:W-:Y:S01]  /*0210*/  @!P2 IMAD.MOV R0, RZ, RZ, -R0 ;  /* 0x000000ffff00a224 */ /* 0x000fe200078e0a00 */
[----:B------:R-:W-:-:S05]  /*0220*/  @!P0 LOP3.LUT R0, RZ, R6, RZ, 0x33, !PT ;  /* 0x00000006ff008212 */ /* 0x000fca00078e33ff */
[----:B0-----:R-:W-:-:S06]  /*0230*/  IMAD.WIDE R2, R0, 0x4, R2 ;  /* 0x0000000400027825 */ /* 0x001fcc00078e0202 */
[----:B------:R-:W2:Y:S02]  /*0240*/  LDG.E R2, desc[UR4][R2.64] ;  /* 0x0000000402027981 */ /* 0x000ea4000c1e1900 */
[----:B--2---:R-:W-:-:S05]  /*0250*/  FADD R7, R2, R7 ;  /* 0x0000000702077221 */ /* 0x004fca0000000000 */
[----:B------:R-:W-:Y:S01]  /*0260*/  STG.E desc[UR4][R4.64], R7 ;  /* 0x0000000704007986 */ /* 0x000fe2000c101904 */
[----:B------:R-:W-:Y:S05]  /*0270*/  EXIT ;  /* 0x000000000000794d */ /* 0x000fea0003800000 */
.L_x_2:
        /* <DEDUP_REMOVED lines=16> */
.L_x_5:


//--------------------- .nv.shared.reserved.0     --------------------------
	.section	.nv.shared.reserved.0,"aw",@nobits
	.weak		__nv_reservedSMEM_offset_0_alias
	.size		__nv_reservedSMEM_offset_0_alias, 0, 64
	.other		__nv_reservedSMEM_offset_0_alias,@"STO_CUDA_RESERVED_SHARED STV_DEFAULT"
__nv_reservedSMEM_offset_0_alias:
	.zero		0
	.zero		64


//--------------------- .nv.constant0._Z15fused_bias_reluPfPKfii --------------------------
	.section	.nv.constant0._Z15fused_bias_reluPfPKfii,"a",@progbits
	.sectionflags	@""
	.align	4
.nv.constant0._Z15fused_bias_reluPfPKfii:
	.zero		920


//--------------------- .nv.constant0._Z4reluPfi  --------------------------
	.section	.nv.constant0._Z4reluPfi,"a",@progbits
	.sectionflags	@""
	.align	4
.nv.constant0._Z4reluPfi:
	.zero		908


//--------------------- .nv.constant0._Z8add_biasPfPKfii --------------------------
	.section	.nv.constant0._Z8add_biasPfPKfii,"a",@progbits
	.sectionflags	@""
	.align	4
.nv.constant0._Z8add_biasPfPKfii:
	.zero		920


//--------------------- SYMBOLS --------------------------

	.type		.nv.reservedSmem.offset0,@object
	.size		.nv.reservedSmem.offset0,0x4
